//
// Generated by NVIDIA NVVM Compiler
//
// Compiler Build ID: CL-36424714
// Cuda compilation tools, release 13.0, V13.0.88
// Based on NVVM 20.0.0
//

.version 9.0
.target sm_100
.address_size 64

	// .globl	_Z17matrix_add_kernelPiS_S_

.visible .entry _Z17matrix_add_kernelPiS_S_(
	.param .u64 .ptr .align 1 _Z17matrix_add_kernelPiS_S__param_0,
	.param .u64 .ptr .align 1 _Z17matrix_add_kernelPiS_S__param_1,
	.param .u64 .ptr .align 1 _Z17matrix_add_kernelPiS_S__param_2
)
{
	.reg .pred 	%p<4>;
	.reg .b32 	%r<14>;
	.reg .b64 	%rd<11>;

	ld.param.u64 	%rd1, [_Z17matrix_add_kernelPiS_S__param_0];
	ld.param.u64 	%rd2, [_Z17matrix_add_kernelPiS_S__param_1];
	ld.param.u64 	%rd3, [_Z17matrix_add_kernelPiS_S__param_2];
	mov.u32 	%r2, %tid.x;
	mov.u32 	%r3, %ntid.x;
	mov.u32 	%r4, %ctaid.x;
	mad.lo.s32 	%r5, %r3, %r4, %r2;
	mov.u32 	%r6, %tid.y;
	mov.u32 	%r7, %ntid.y;
	mov.u32 	%r8, %ctaid.y;
	mad.lo.s32 	%r9, %r7, %r8, %r6;
	shl.b32 	%r10, %r9, 6;
	add.s32 	%r1, %r10, %r5;
	setp.gt.u32 	%p1, %r9, 63;
	setp.gt.s32 	%p2, %r5, 63;
	or.pred  	%p3, %p1, %p2;
	@%p3 bra 	$L__BB0_2;
	cvta.to.global.u64 	%rd4, %rd1;
	cvta.to.global.u64 	%rd5, %rd2;
	cvta.to.global.u64 	%rd6, %rd3;
	mul.wide.s32 	%rd7, %r1, 4;
	add.s64 	%rd8, %rd4, %rd7;
	ld.global.u32 	%r11, [%rd8];
	add.s64 	%rd9, %rd5, %rd7;
	ld.global.u32 	%r12, [%rd9];
	add.s32 	%r13, %r12, %r11;
	add.s64 	%rd10, %rd6, %rd7;
	st.global.u32 	[%rd10], %r13;
$L__BB0_2:
	ret;

}
	// .globl	_Z18matrix_mult_kernelPiS_S_
.visible .entry _Z18matrix_mult_kernelPiS_S_(
	.param .u64 .ptr .align 1 _Z18matrix_mult_kernelPiS_S__param_0,
	.param .u64 .ptr .align 1 _Z18matrix_mult_kernelPiS_S__param_1,
	.param .u64 .ptr .align 1 _Z18matrix_mult_kernelPiS_S__param_2
)
{
	.reg .pred 	%p<5>;
	.reg .b32 	%r<84>;
	.reg .b64 	%rd<49>;

	ld.param.u64 	%rd14, [_Z18matrix_mult_kernelPiS_S__param_0];
	mov.u32 	%r10, %tid.x;
	mov.u32 	%r11, %ntid.x;
	mov.u32 	%r12, %ctaid.x;
	mad.lo.s32 	%r1, %r11, %r12, %r10;
	mov.u32 	%r13, %tid.y;
	mov.u32 	%r14, %ntid.y;
	mov.u32 	%r15, %ctaid.y;
	mad.lo.s32 	%r16, %r14, %r15, %r13;
	setp.gt.s32 	%p1, %r1, 63;
	setp.gt.u32 	%p2, %r16, 63;
	or.pred  	%p3, %p1, %p2;
	@%p3 bra 	$L__BB1_4;
	ld.param.u64 	%rd46, [_Z18matrix_mult_kernelPiS_S__param_1];
	shl.b32 	%r3, %r1, 6;
	add.s32 	%r18, %r16, 64;
	mul.wide.u32 	%rd1, %r18, 4;
	add.s32 	%r19, %r16, 128;
	mul.wide.u32 	%rd2, %r19, 4;
	add.s32 	%r20, %r16, 192;
	mul.wide.u32 	%rd3, %r20, 4;
	add.s32 	%r21, %r16, 320;
	mul.wide.u32 	%rd4, %r21, 4;
	add.s32 	%r22, %r16, 512;
	mul.wide.u32 	%rd5, %r22, 4;
	add.s32 	%r23, %r16, 576;
	mul.wide.u32 	%rd6, %r23, 4;
	add.s32 	%r24, %r16, 640;
	mul.wide.u32 	%rd7, %r24, 4;
	add.s32 	%r25, %r16, 704;
	mul.wide.u32 	%rd8, %r25, 4;
	add.s32 	%r26, %r16, 768;
	mul.wide.u32 	%rd9, %r26, 4;
	cvta.to.global.u64 	%rd17, %rd14;
	add.s64 	%rd10, %rd17, 32;
	cvta.to.global.u64 	%rd48, %rd46;
	mov.b32 	%r82, 0;
	add.s32 	%r40, %r16, 256;
	add.s32 	%r47, %r16, 384;
	mov.u32 	%r81, %r3;
	mov.u32 	%r83, %r82;
$L__BB1_2:
	mul.wide.s32 	%rd18, %r81, 4;
	add.s64 	%rd19, %rd10, %rd18;
	ld.global.u32 	%r27, [%rd19+-32];
	mul.wide.u32 	%rd20, %r16, 4;
	add.s64 	%rd21, %rd48, %rd20;
	ld.global.u32 	%r28, [%rd21];
	mad.lo.s32 	%r29, %r28, %r27, %r83;
	ld.global.u32 	%r30, [%rd19+-28];
	add.s64 	%rd22, %rd48, %rd1;
	ld.global.u32 	%r31, [%rd22];
	mad.lo.s32 	%r32, %r31, %r30, %r29;
	ld.global.u32 	%r33, [%rd19+-24];
	add.s64 	%rd23, %rd48, %rd2;
	ld.global.u32 	%r34, [%rd23];
	mad.lo.s32 	%r35, %r34, %r33, %r32;
	ld.global.u32 	%r36, [%rd19+-20];
	add.s64 	%rd24, %rd48, %rd3;
	ld.global.u32 	%r37, [%rd24];
	mad.lo.s32 	%r38, %r37, %r36, %r35;
	ld.global.u32 	%r39, [%rd19+-16];
	mul.wide.u32 	%rd25, %r40, 4;
	add.s64 	%rd26, %rd48, %rd25;
	ld.global.u32 	%r41, [%rd26];
	mad.lo.s32 	%r42, %r41, %r39, %r38;
	ld.global.u32 	%r43, [%rd19+-12];
	add.s64 	%rd27, %rd48, %rd4;
	ld.global.u32 	%r44, [%rd27];
	mad.lo.s32 	%r45, %r44, %r43, %r42;
	ld.global.u32 	%r46, [%rd19+-8];
	mul.wide.u32 	%rd28, %r47, 4;
	add.s64 	%rd29, %rd48, %rd28;
	ld.global.u32 	%r48, [%rd29];
	mad.lo.s32 	%r49, %r48, %r46, %r45;
	ld.global.u32 	%r50, [%rd19+-4];
	add.s32 	%r51, %r16, 448;
	mul.wide.u32 	%rd30, %r51, 4;
	add.s64 	%rd31, %rd48, %rd30;
	ld.global.u32 	%r52, [%rd31];
	mad.lo.s32 	%r53, %r52, %r50, %r49;
	ld.global.u32 	%r54, [%rd19];
	add.s64 	%rd32, %rd48, %rd5;
	ld.global.u32 	%r55, [%rd32];
	mad.lo.s32 	%r56, %r55, %r54, %r53;
	ld.global.u32 	%r57, [%rd19+4];
	add.s64 	%rd33, %rd48, %rd6;
	ld.global.u32 	%r58, [%rd33];
	mad.lo.s32 	%r59, %r58, %r57, %r56;
	ld.global.u32 	%r60, [%rd19+8];
	add.s64 	%rd34, %rd48, %rd7;
	ld.global.u32 	%r61, [%rd34];
	mad.lo.s32 	%r62, %r61, %r60, %r59;
	ld.global.u32 	%r63, [%rd19+12];
	add.s64 	%rd35, %rd48, %rd8;
	ld.global.u32 	%r64, [%rd35];
	mad.lo.s32 	%r65, %r64, %r63, %r62;
	ld.global.u32 	%r66, [%rd19+16];
	add.s64 	%rd36, %rd48, %rd9;
	ld.global.u32 	%r67, [%rd36];
	mad.lo.s32 	%r68, %r67, %r66, %r65;
	ld.global.u32 	%r69, [%rd19+20];
	add.s32 	%r70, %r16, 832;
	mul.wide.u32 	%rd37, %r70, 4;
	add.s64 	%rd38, %rd48, %rd37;
	ld.global.u32 	%r71, [%rd38];
	mad.lo.s32 	%r72, %r71, %r69, %r68;
	ld.global.u32 	%r73, [%rd19+24];
	add.s32 	%r74, %r16, 896;
	mul.wide.u32 	%rd39, %r74, 4;
	add.s64 	%rd40, %rd48, %rd39;
	ld.global.u32 	%r75, [%rd40];
	mad.lo.s32 	%r76, %r75, %r73, %r72;
	ld.global.u32 	%r77, [%rd19+28];
	add.s32 	%r78, %r16, 960;
	mul.wide.u32 	%rd41, %r78, 4;
	add.s64 	%rd42, %rd48, %rd41;
	ld.global.u32 	%r79, [%rd42];
	mad.lo.s32 	%r83, %r79, %r77, %r76;
	add.s32 	%r82, %r82, 16;
	add.s64 	%rd48, %rd48, 4096;
	add.s32 	%r81, %r81, 16;
	setp.ne.s32 	%p4, %r82, 64;
	@%p4 bra 	$L__BB1_2;
	ld.param.u64 	%rd47, [_Z18matrix_mult_kernelPiS_S__param_2];
	add.s32 	%r80, %r3, %r16;
	cvta.to.global.u64 	%rd43, %rd47;
	mul.wide.s32 	%rd44, %r80, 4;
	add.s64 	%rd45, %rd43, %rd44;
	st.global.u32 	[%rd45], %r83;
$L__BB1_4:
	ret;

}


// ===== COMPILED SASS (sm_100) =====

	.target	sm_100

	.elftype	@"ET_EXEC"


//--------------------- .note.nv.tkinfo           --------------------------
	.section	.note.nv.tkinfo,"",@"SHT_NOTE"
	.sectionflags	@"SHF_NOTE_NV_TKINFO"
	.tkinfo
        /*0018*/ 	.word	0x00000002
        /*0030*/ 	.string	""
        /*0030*/ 	.string	"ptxas"
        /*0030*/ 	.string	"Cuda compilation tools, release 13.0, V13.0.88"
        /*0030*/ 	.string	"Build cuda_13.0.r13.0/compiler.36424714_0"
        /*0030*/ 	.string	"-arch sm_100 -m 64 "



//--------------------- .note.nv.cuinfo           --------------------------
	.section	.note.nv.cuinfo,"",@"SHT_NOTE"
	.sectionflags	@"SHF_NOTE_NV_CUINFO"
        /*0018*/ 	.short	0x0002
        /*001a*/ 	.short	0x0064
        /*001c*/ 	.short	0x0082
	.zero		2


//--------------------- .nv.info                  --------------------------
	.section	.nv.info,"",@"SHT_CUDA_INFO"
	.align	4


	//----- nvinfo : EIATTR_REGCOUNT
	.align		4
        /*0000*/ 	.byte	0x04, 0x2f
        /*0002*/ 	.short	(.L_1 - .L_0)
	.align		4
.L_0:
        /*0004*/ 	.word	index@(_Z17matrix_add_kernelPiS_S_)
        /*0008*/ 	.word	0x0000000c


	//----- nvinfo : EIATTR_FRAME_SIZE
	.align		4
.L_1:
        /*000c*/ 	.byte	0x04, 0x11
        /*000e*/ 	.short	(.L_3 - .L_2)
	.align		4
.L_2:
        /*0010*/ 	.word	index@(_Z17matrix_add_kernelPiS_S_)
        /*0014*/ 	.word	0x00000000


	//----- nvinfo : EIATTR_REGCOUNT
	.align		4
.L_3:
        /*0018*/ 	.byte	0x04, 0x2f
        /*001a*/ 	.short	(.L_5 - .L_4)
	.align		4
.L_4:
        /*001c*/ 	.word	index@(_Z18matrix_mult_kernelPiS_S_)
        /*0020*/ 	.word	0x00000028


	//----- nvinfo : EIATTR_FRAME_SIZE
	.align		4
.L_5:
        /*0024*/ 	.byte	0x04, 0x11
        /*0026*/ 	.short	(.L_7 - .L_6)
	.align		4
.L_6:
        /*0028*/ 	.word	index@(_Z18matrix_mult_kernelPiS_S_)
        /*002c*/ 	.word	0x00000000


	//----- nvinfo : EIATTR_MIN_STACK_SIZE
	.align		4
.L_7:
        /*0030*/ 	.byte	0x04, 0x12
        /*0032*/ 	.short	(.L_9 - .L_8)
	.align		4
.L_8:
        /*0034*/ 	.word	index@(_Z18matrix_mult_kernelPiS_S_)
        /*0038*/ 	.word	0x00000000


	//----- nvinfo : EIATTR_MIN_STACK_SIZE
	.align		4
.L_9:
        /*003c*/ 	.byte	0x04, 0x12
        /*003e*/ 	.short	(.L_11 - .L_10)
	.align		4
.L_10:
        /*0040*/ 	.word	index@(_Z17matrix_add_kernelPiS_S_)
        /*0044*/ 	.word	0x00000000
.L_11:


//--------------------- .nv.compat                --------------------------
	.section	.nv.compat,"",@"SHT_CUDA_COMPAT_INFO"
	.align	4
        /*0000*/ 	.byte	0x02, 0x09, 0x00, 0x00, 0x02, 0x02, 0x01, 0x00, 0x02, 0x05, 0x05, 0x00, 0x03, 0x07, 0x01, 0x01
        /*0010*/ 	.byte	0x02, 0x03, 0x00, 0x00, 0x02, 0x06, 0x01, 0x00, 0x04, 0x0b, 0x08, 0x00, 0x09, 0x00, 0x00, 0x00
        /*0020*/ 	.byte	0x00, 0x00, 0x00, 0x00


//--------------------- .nv.info._Z18matrix_mult_kernelPiS_S_ --------------------------
	.section	.nv.info._Z18matrix_mult_kernelPiS_S_,"",@"SHT_CUDA_INFO"
	.sectionflags	@""
	.align	4


	//----- nvinfo : EIATTR_CUDA_API_VERSION
	.align		4
        /*0000*/ 	.byte	0x04, 0x37
        /*0002*/ 	.short	(.L_13 - .L_12)
.L_12:
        /*0004*/ 	.word	0x00000082


	//----- nvinfo : EIATTR_KPARAM_INFO
	.align		4
.L_13:
        /*0008*/ 	.byte	0x04, 0x17
        /*000a*/ 	.short	(.L_15 - .L_14)
.L_14:
        /*000c*/ 	.word	0x00000000
        /*0010*/ 	.short	0x0002
        /*0012*/ 	.short	0x0010
        /*0014*/ 	.byte	0x00, 0xf5, 0x21, 0x00


	//----- nvinfo : EIATTR_KPARAM_INFO
	.align		4
.L_15:
        /*0018*/ 	.byte	0x04, 0x17
        /*001a*/ 	.short	(.L_17 - .L_16)
.L_16:
        /*001c*/ 	.word	0x00000000
        /*0020*/ 	.short	0x0001
        /*0022*/ 	.short	0x0008
        /*0024*/ 	.byte	0x00, 0xf5, 0x21, 0x00


	//----- nvinfo : EIATTR_KPARAM_INFO
	.align		4
.L_17:
        /*0028*/ 	.byte	0x04, 0x17
        /*002a*/ 	.short	(.L_19 - .L_18)
.L_18:
        /*002c*/ 	.word	0x00000000
        /*0030*/ 	.short	0x0000
        /*0032*/ 	.short	0x0000
        /*0034*/ 	.byte	0x00, 0xf5, 0x21, 0x00


	//----- nvinfo : EIATTR_SPARSE_MMA_MASK
	.align		4
.L_19:
        /*0038*/ 	.byte	0x03, 0x50
        /*003a*/ 	.short	0x0000


	//----- nvinfo : EIATTR_MAXREG_COUNT
	.align		4
        /*003c*/ 	.byte	0x03, 0x1b
        /*003e*/ 	.short	0x00ff


	//----- nvinfo : EIATTR_MERCURY_ISA_VERSION
	.align		4
        /*0040*/ 	.byte	0x03, 0x5f
        /*0042*/ 	.short	0x0101


	//----- nvinfo : EIATTR_VRC_CTA_INIT_COUNT
	.align		4
        /*0044*/ 	.byte	0x02, 0x4a
	.zero		1
	.zero		1


	//----- nvinfo : EIATTR_EXIT_INSTR_OFFSETS
	.align		4
        /*0048*/ 	.byte	0x04, 0x1c
        /*004a*/ 	.short	(.L_21 - .L_20)


	//   ....[0]....
.L_20:
        /*004c*/ 	.word	0x000000b0


	//   ....[1]....
        /*0050*/ 	.word	0x00001290


	//----- nvinfo : EIATTR_CBANK_PARAM_SIZE
	.align		4
.L_21:
        /*0054*/ 	.byte	0x03, 0x19
        /*0056*/ 	.short	0x0018


	//----- nvinfo : EIATTR_PARAM_CBANK
	.align		4
        /*0058*/ 	.byte	0x04, 0x0a
        /*005a*/ 	.short	(.L_23 - .L_22)
	.align		4
.L_22:
        /*005c*/ 	.word	index@(.nv.constant0._Z18matrix_mult_kernelPiS_S_)
        /*0060*/ 	.short	0x0380
        /*0062*/ 	.short	0x0018


	//----- nvinfo : EIATTR_SW_WAR
	.align		4
.L_23:
        /*0064*/ 	.byte	0x04, 0x36
        /*0066*/ 	.short	(.L_25 - .L_24)
.L_24:
        /*0068*/ 	.word	0x00000008
.L_25:


//--------------------- .nv.info._Z17matrix_add_kernelPiS_S_ --------------------------
	.section	.nv.info._Z17matrix_add_kernelPiS_S_,"",@"SHT_CUDA_INFO"
	.sectionflags	@""
	.align	4


	//----- nvinfo : EIATTR_CUDA_API_VERSION
	.align		4
        /*0000*/ 	.byte	0x04, 0x37
        /*0002*/ 	.short	(.L_27 - .L_26)
.L_26:
        /*0004*/ 	.word	0x00000082


	//----- nvinfo : EIATTR_KPARAM_INFO
	.align		4
.L_27:
        /*0008*/ 	.byte	0x04, 0x17
        /*000a*/ 	.short	(.L_29 - .L_28)
.L_28:
        /*000c*/ 	.word	0x00000000
        /*0010*/ 	.short	0x0002
        /*0012*/ 	.short	0x0010
        /*0014*/ 	.byte	0x00, 0xf5, 0x21, 0x00


	//----- nvinfo : EIATTR_KPARAM_INFO
	.align		4
.L_29:
        /*0018*/ 	.byte	0x04, 0x17
        /*001a*/ 	.short	(.L_31 - .L_30)
.L_30:
        /*001c*/ 	.word	0x00000000
        /*0020*/ 	.short	0x0001
        /*0022*/ 	.short	0x0008
        /*0024*/ 	.byte	0x00, 0xf5, 0x21, 0x00


	//----- nvinfo : EIATTR_KPARAM_INFO
	.align		4
.L_31:
        /*0028*/ 	.byte	0x04, 0x17
        /*002a*/ 	.short	(.L_33 - .L_32)
.L_32:
        /*002c*/ 	.word	0x00000000
        /*0030*/ 	.short	0x0000
        /*0032*/ 	.short	0x0000
        /*0034*/ 	.byte	0x00, 0xf5, 0x21, 0x00


	//----- nvinfo : EIATTR_SPARSE_MMA_MASK
	.align		4
.L_33:
        /*0038*/ 	.byte	0x03, 0x50
        /*003a*/ 	.short	0x0000


	//----- nvinfo : EIATTR_MAXREG_COUNT
	.align		4
        /*003c*/ 	.byte	0x03, 0x1b
        /*003e*/ 	.short	0x00ff


	//----- nvinfo : EIATTR_MERCURY_ISA_VERSION
	.align		4
        /*0040*/ 	.byte	0x03, 0x5f
        /*0042*/ 	.short	0x0101


	//----- nvinfo : EIATTR_VRC_CTA_INIT_COUNT
	.align		4
        /*0044*/ 	.byte	0x02, 0x4a
	.zero		1
	.zero		1


	//----- nvinfo : EIATTR_EXIT_INSTR_OFFSETS
	.align		4
        /*0048*/ 	.byte	0x04, 0x1c
        /*004a*/ 	.short	(.L_35 - .L_34)


	//   ....[0]....
.L_34:
        /*004c*/ 	.word	0x000000b0


	//   ....[1]....
        /*0050*/ 	.word	0x00000180


	//----- nvinfo : EIATTR_CBANK_PARAM_SIZE
	.align		4
.L_35:
        /*0054*/ 	.byte	0x03, 0x19
        /*0056*/ 	.short	0x0018


	//----- nvinfo : EIATTR_PARAM_CBANK
	.align		4
        /*0058*/ 	.byte	0x04, 0x0a
        /*005a*/ 	.short	(.L_37 - .L_36)
	.align		4
.L_36:
        /*005c*/ 	.word	index@(.nv.constant0._Z17matrix_add_kernelPiS_S_)
        /*0060*/ 	.short	0x0380
        /*0062*/ 	.short	0x0018


	//----- nvinfo : EIATTR_SW_WAR
	.align		4
.L_37:
        /*0064*/ 	.byte	0x04, 0x36
        /*0066*/ 	.short	(.L_39 - .L_38)
.L_38:
        /*0068*/ 	.word	0x00000008
.L_39:


//--------------------- .nv.callgraph             --------------------------
	.section	.nv.callgraph,"",@"SHT_CUDA_CALLGRAPH"
	.align	4
	.sectionentsize	8
	.align		4
        /*0000*/ 	.word	0x00000000
	.align		4
        /*0004*/ 	.word	0xffffffff
	.align		4
        /*0008*/ 	.word	0x00000000
	.align		4
        /*000c*/ 	.word	0xfffffffe
	.align		4
        /*0010*/ 	.word	0x00000000
	.align		4
        /*0014*/ 	.word	0xfffffffd
	.align		4
        /*0018*/ 	.word	0x00000000
	.align		4
        /*001c*/ 	.word	0xfffffffc


//--------------------- .text._Z18matrix_mult_kernelPiS_S_ --------------------------
	.section	.text._Z18matrix_mult_kernelPiS_S_,"ax",@progbits
	.align	128
        .global         _Z18matrix_mult_kernelPiS_S_
        .type           _Z18matrix_mult_kernelPiS_S_,@function
        .size           _Z18matrix_mult_kernelPiS_S_,(.L_x_2 - _Z18matrix_mult_kernelPiS_S_)
        .other          _Z18matrix_mult_kernelPiS_S_,@"STO_CUDA_ENTRY STV_DEFAULT"
_Z18matrix_mult_kernelPiS_S_:
.text._Z18matrix_mult_kernelPiS_S_:
[----:B------:R-:W-:Y:S01]  /*0000*/  LDC R1, c[0x0][0x37c] ;  /* 0x0000df00ff017b82 */ /* 0x000fe20000000800 */
[----:B------:R-:W0:Y:S01]  /*0010*/  S2R R5, SR_TID.Y ;  /* 0x0000000000057919 */ /* 0x000e220000002200 */
[----:B------:R-:W1:Y:S01]  /*0020*/  LDCU UR4, c[0x0][0x360] ;  /* 0x00006c00ff0477ac */ /* 0x000e620008000800 */
[----:B------:R-:W0:Y:S01]  /*0030*/  S2R R2, SR_CTAID.Y ;  /* 0x0000000000027919 */ /* 0x000e220000002600 */
[----:B------:R-:W0:Y:S01]  /*0040*/  LDCU UR5, c[0x0][0x364] ;  /* 0x00006c80ff0577ac */ /* 0x000e220008000800 */
[----:B------:R-:W1:Y:S01]  /*0050*/  S2R R3, SR_TID.X ;  /* 0x0000000000037919 */ /* 0x000e620000002100 */
[----:B------:R-:W1:Y:S01]  /*0060*/  S2R R0, SR_CTAID.X ;  /* 0x0000000000007919 */ /* 0x000e620000002500 */
[----:B0-----:R-:W-:-:S05]  /*0070*/  IMAD R5, R2, UR5, R5 ;  /* 0x0000000502057c24 */ /* 0x001fca000f8e0205 */
[----:B------:R-:W-:Y:S01]  /*0080*/  ISETP.GT.U32.AND P0, PT, R5, 0x3f, PT ;  /* 0x0000003f0500780c */ /* 0x000fe20003f04070 */
[----:B-1----:R-:W-:-:S05]  /*0090*/  IMAD R3, R0, UR4, R3 ;  /* 0x0000000400037c24 */ /* 0x002fca000f8e0203 */
[----:B------:R-:W-:-:S13]  /*00a0*/  ISETP.GT.OR P0, PT, R3, 0x3f, P0 ;  /* 0x0000003f0300780c */ /* 0x000fda0000704670 */
[----:B------:R-:W-:Y:S05]  /*00b0*/  @P0 EXIT ;  /* 0x000000000000094d */ /* 0x000fea0003800000 */
[----:B------:R-:W0:Y:S01]  /*00c0*/  LDCU.128 UR4, c[0x0][0x380] ;  /* 0x00007000ff0477ac */ /* 0x000e220008000c00 */
[----:B------:R-:W1:Y:S01]  /*00d0*/  LDC.64 R16, c[0x0][0x388] ;  /* 0x0000e200ff107b82 */ /* 0x000e620000000a00 */
[----:B------:R-:W-:Y:S01]  /*00e0*/  SHF.L.U32 R3, R3, 0x6, RZ ;  /* 0x0000000603037819 */ /* 0x000fe200000006ff */
[----:B------:R-:W2:Y:S01]  /*00f0*/  LDCU.64 UR8, c[0x0][0x358] ;  /* 0x00006b00ff0877ac */ /* 0x000ea20008000a00 */
[C---:B------:R-:W-:Y:S02]  /*0100*/  IADD3 R24, PT, PT, R5.reuse, 0x40, RZ ;  /* 0x0000004005187810 */ /* 0x040fe40007ffe0ff */
[C---:B------:R-:W-:Y:S02]  /*0110*/  IADD3 R8, PT, PT, R5.reuse, 0x80, RZ ;  /* 0x0000008005087810 */ /* 0x040fe40007ffe0ff */
[----:B------:R-:W-:Y:S01]  /*0120*/  IADD3 R13, PT, PT, R5, 0xc0, RZ ;  /* 0x000000c0050d7810 */ /* 0x000fe20007ffe0ff */
[----:B0-----:R-:W-:-:S04]  /*0130*/  UIADD3 UR4, UP0, UPT, UR4, 0x20, URZ ;  /* 0x0000002004047890 */ /* 0x001fc8000ff1e0ff */
[----:B------:R-:W-:Y:S02]  /*0140*/  UIADD3.X UR5, UPT, UPT, URZ, UR5, URZ, UP0, !UPT ;  /* 0x00000005ff057290 */ /* 0x000fe400087fe4ff */
[----:B------:R-:W-:Y:S01]  /*0150*/  MOV R14, UR4 ;  /* 0x00000004000e7c02 */ /* 0x000fe20008000f00 */
[----:B-1----:R-:W-:-:S03]  /*0160*/  IMAD.WIDE.U32 R20, R5, 0x4, R16 ;  /* 0x0000000405147825 */ /* 0x002fc600078e0010 */
[----:B------:R-:W-:Y:S01]  /*0170*/  MOV R15, UR5 ;  /* 0x00000005000f7c02 */ /* 0x000fe20008000f00 */
[----:B------:R-:W-:Y:S01]  /*0180*/  IMAD.WIDE.U32 R26, R24, 0x4, R16 ;  /* 0x00000004181a7825 */ /* 0x000fe200078e0010 */
[----:B--2---:R-:W2:Y:S03]  /*0190*/  LDG.E R33, desc[UR8][R20.64] ;  /* 0x0000000814217981 */ /* 0x004ea6000c1e1900 */
[----:B------:R-:W-:Y:S01]  /*01a0*/  IMAD.WIDE R18, R3, 0x4, R14 ;  /* 0x0000000403127825 */ /* 0x000fe200078e020e */
[----:B------:R0:W3:Y:S04]  /*01b0*/  LDG.E R0, desc[UR8][R26.64] ;  /* 0x000000081a007981 */ /* 0x0000e8000c1e1900 */
[----:B------:R-:W2:Y:S01]  /*01c0*/  LDG.E R34, desc[UR8][R18.64+-0x20] ;  /* 0xffffe00812227981 */ /* 0x000ea2000c1e1900 */
[----:B------:R-:W-:Y:S01]  /*01d0*/  IMAD.WIDE.U32 R28, R8, 0x4, R16 ;  /* 0x00000004081c7825 */ /* 0x000fe200078e0010 */
[----:B------:R-:W-:-:S02]  /*01e0*/  IADD3 R7, PT, PT, R5, 0x100, RZ ;  /* 0x0000010005077810 */ /* 0x000fc40007ffe0ff */
[----:B------:R-:W3:Y:S01]  /*01f0*/  LDG.E R32, desc[UR8][R18.64+-0x1c] ;  /* 0xffffe40812207981 */ /* 0x000ee2000c1e1900 */
[--C-:B------:R-:W-:Y:S01]  /*0200*/  IMAD.WIDE.U32 R10, R13, 0x4, R16.reuse ;  /* 0x000000040d0a7825 */ /* 0x100fe200078e0010 */
[----:B------:R-:W-:Y:S02]  /*0210*/  IADD3 R6, PT, PT, R5, 0x140, RZ ;  /* 0x0000014005067810 */ /* 0x000fe40007ffe0ff */
[----:B------:R-:W4:Y:S01]  /*0220*/  LDG.E R2, desc[UR8][R28.64] ;  /* 0x000000081c027981 */ /* 0x000f22000c1e1900 */
[----:B------:R-:W-:-:S03]  /*0230*/  IMAD.WIDE.U32 R30, R7, 0x4, R16 ;  /* 0x00000004071e7825 */ /* 0x000fc600078e0010 */
[----:B------:R-:W4:Y:S01]  /*0240*/  LDG.E R23, desc[UR8][R18.64+-0x18] ;  /* 0xffffe80812177981 */ /* 0x000f22000c1e1900 */
[----:B------:R-:W-:Y:S01]  /*0250*/  IADD3 R12, PT, PT, R5, 0x180, RZ ;  /* 0x00000180050c7810 */ /* 0x000fe20007ffe0ff */
[--C-:B0-----:R-:W-:Y:S02]  /*0260*/  IMAD.WIDE.U32 R26, R6, 0x4, R16.reuse ;  /* 0x00000004061a7825 */ /* 0x101fe400078e0010 */
[----:B------:R-:W5:Y:S04]  /*0270*/  LDG.E R11, desc[UR8][R10.64] ;  /* 0x000000080a0b7981 */ /* 0x000f68000c1e1900 */
[----:B------:R-:W5:Y:S04]  /*0280*/  LDG.E R22, desc[UR8][R18.64+-0x14] ;  /* 0xffffec0812167981 */ /* 0x000f68000c1e1900 */
[----:B------:R-:W5:Y:S01]  /*0290*/  LDG.E R30, desc[UR8][R30.64] ;  /* 0x000000081e1e7981 */ /* 0x000f62000c1e1900 */
[----:B------:R-:W-:-:S03]  /*02a0*/  IMAD.WIDE.U32 R20, R12, 0x4, R16 ;  /* 0x000000040c147825 */ /* 0x000fc600078e0010 */
[----:B------:R-:W5:Y:S01]  /*02b0*/  LDG.E R9, desc[UR8][R26.64] ;  /* 0x000000081a097981 */ /* 0x000f62000c1e1900 */
[----:B------:R-:W-:-:S03]  /*02c0*/  IADD3 R4, PT, PT, R5, 0x1c0, RZ ;  /* 0x000001c005047810 */ /* 0x000fc60007ffe0ff */
[----:B------:R0:W5:Y:S04]  /*02d0*/  LDG.E R10, desc[UR8][R20.64] ;  /* 0x00000008140a7981 */ /* 0x000168000c1e1900 */
[----:B------:R-:W5:Y:S04]  /*02e0*/  LDG.E R31, desc[UR8][R18.64+-0x10] ;  /* 0xfffff008121f7981 */ /* 0x000f68000c1e1900 */
[----:B------:R-:W5:Y:S04]  /*02f0*/  LDG.E R26, desc[UR8][R18.64+-0xc] ;  /* 0xfffff408121a7981 */ /* 0x000f68000c1e1900 */
[----:B------:R-:W5:Y:S01]  /*0300*/  LDG.E R28, desc[UR8][R18.64+-0x8] ;  /* 0xfffff808121c7981 */ /* 0x000f62000c1e1900 */
[----:B0-----:R-:W-:-:S03]  /*0310*/  IMAD.WIDE.U32 R20, R4, 0x4, R16 ;  /* 0x0000000404147825 */ /* 0x001fc600078e0010 */
[----:B------:R-:W5:Y:S04]  /*0320*/  LDG.E R25, desc[UR8][R18.64+-0x4] ;  /* 0xfffffc0812197981 */ /* 0x000f68000c1e1900 */
[----:B------:R0:W5:Y:S04]  /*0330*/  LDG.E R29, desc[UR8][R20.64] ;  /* 0x00000008141d7981 */ /* 0x000168000c1e1900 */
[----:B------:R-:W5:Y:S01]  /*0340*/  LDG.E R36, desc[UR8][R18.64+0x14] ;  /* 0x0000140812247981 */ /* 0x000f62000c1e1900 */
[----:B--2---:R-:W-:-:S03]  /*0350*/  IMAD R33, R34, R33, RZ ;  /* 0x0000002122217224 */ /* 0x004fc600078e02ff */
[----:B------:R-:W2:Y:S01]  /*0360*/  LDG.E R34, desc[UR8][R18.64+0x10] ;  /* 0x0000100812227981 */ /* 0x000ea2000c1e1900 */
[----:B---3--:R-:W-:Y:S01]  /*0370*/  IMAD R32, R32, R0, R33 ;  /* 0x0000000020207224 */ /* 0x008fe200078e0221 */
[----:B------:R-:W-:Y:S02]  /*0380*/  IADD3 R0, PT, PT, R5, 0x200, RZ ;  /* 0x0000020005007810 */ /* 0x000fe40007ffe0ff */
[----:B------:R-:W3:Y:S01]  /*0390*/  LDG.E R33, desc[UR8][R18.64] ;  /* 0x0000000812217981 */ /* 0x000ee2000c1e1900 */
[----:B----4-:R-:W-:Y:S01]  /*03a0*/  IMAD R23, R23, R2, R32 ;  /* 0x0000000217177224 */ /* 0x010fe200078e0220 */
[----:B------:R-:W-:Y:S01]  /*03b0*/  IADD3 R2, PT, PT, R5, 0x240, RZ ;  /* 0x0000024005027810 */ /* 0x000fe20007ffe0ff */
[----:B0-----:R-:W-:-:S05]  /*03c0*/  IMAD.WIDE.U32 R20, R0, 0x4, R16 ;  /* 0x0000000400147825 */ /* 0x001fca00078e0010 */
[----:B------:R0:W3:Y:S01]  /*03d0*/  LDG.E R27, desc[UR8][R20.64] ;  /* 0x00000008141b7981 */ /* 0x0000e2000c1e1900 */
[----:B-----5:R-:W-:Y:S01]  /*03e0*/  IMAD R32, R22, R11, R23 ;  /* 0x0000000b16207224 */ /* 0x020fe200078e0217 */
[----:B------:R-:W-:Y:S01]  /*03f0*/  IADD3 R11, PT, PT, R5, 0x280, RZ ;  /* 0x00000280050b7810 */ /* 0x000fe20007ffe0ff */
[----:B------:R-:W-:-:S04]  /*0400*/  IMAD.WIDE.U32 R22, R2, 0x4, R16 ;  /* 0x0000000402167825 */ /* 0x000fc800078e0010 */
[----:B------:R-:W-:Y:S02]  /*0410*/  IMAD R30, R31, R30, R32 ;  /* 0x0000001e1f1e7224 */ /* 0x000fe400078e0220 */
[----:B0-----:R-:W-:Y:S01]  /*0420*/  IMAD.WIDE.U32 R20, R11, 0x4, R16 ;  /* 0x000000040b147825 */ /* 0x001fe200078e0010 */
[----:B------:R0:W4:Y:S03]  /*0430*/  LDG.E R32, desc[UR8][R22.64] ;  /* 0x0000000816207981 */ /* 0x000126000c1e1900 */
[----:B------:R-:W-:Y:S01]  /*0440*/  IMAD R35, R26, R9, R30 ;  /* 0x000000091a237224 */ /* 0x000fe200078e021e */
[C---:B------:R-:W-:Y:S01]  /*0450*/  IADD3 R9, PT, PT, R5.reuse, 0x2c0, RZ ;  /* 0x000002c005097810 */ /* 0x040fe20007ffe0ff */
[----:B------:R-:W4:Y:S02]  /*0460*/  LDG.E R31, desc[UR8][R18.64+0x4] ;  /* 0x00000408121f7981 */ /* 0x000f24000c1e1900 */
[----:B------:R-:W-:Y:S01]  /*0470*/  IMAD R28, R28, R10, R35 ;  /* 0x0000000a1c1c7224 */ /* 0x000fe200078e0223 */
[----:B------:R-:W-:Y:S01]  /*0480*/  IADD3 R10, PT, PT, R5, 0x300, RZ ;  /* 0x00000300050a7810 */ /* 0x000fe20007ffe0ff */
[----:B------:R1:W5:Y:S04]  /*0490*/  LDG.E R26, desc[UR8][R20.64] ;  /* 0x00000008141a7981 */ /* 0x000368000c1e1900 */
[--C-:B0-----:R-:W-:Y:S01]  /*04a0*/  IMAD.WIDE.U32 R22, R10, 0x4, R16.reuse ;  /* 0x000000040a167825 */ /* 0x101fe200078e0010 */
[----:B------:R-:W5:Y:S03]  /*04b0*/  LDG.E R30, desc[UR8][R18.64+0x8] ;  /* 0x00000808121e7981 */ /* 0x000f66000c1e1900 */
[----:B-1----:R-:W-:-:S02]  /*04c0*/  IMAD.WIDE.U32 R20, R9, 0x4, R16 ;  /* 0x0000000409147825 */ /* 0x002fc400078e0010 */
[----:B------:R0:W2:Y:S02]  /*04d0*/  LDG.E R22, desc[UR8][R22.64] ;  /* 0x0000000816167981 */ /* 0x0000a4000c1e1900 */
[----:B------:R-:W-:Y:S02]  /*04e0*/  IMAD R29, R25, R29, R28 ;  /* 0x0000001d191d7224 */ /* 0x000fe400078e021c */
[----:B------:R1:W2:Y:S04]  /*04f0*/  LDG.E R25, desc[UR8][R20.64] ;  /* 0x0000000814197981 */ /* 0x0002a8000c1e1900 */
[----:B------:R-:W2:Y:S01]  /*0500*/  LDG.E R28, desc[UR8][R18.64+0xc] ;  /* 0x00000c08121c7981 */ /* 0x000ea2000c1e1900 */
[----:B0-----:R-:W-:-:S05]  /*0510*/  IADD3 R23, PT, PT, R5, 0x340, RZ ;  /* 0x0000034005177810 */ /* 0x001fca0007ffe0ff */
[----:B-1----:R-:W-:-:S05]  /*0520*/  IMAD.WIDE.U32 R20, R23, 0x4, R16 ;  /* 0x0000000417147825 */ /* 0x002fca00078e0010 */
[----:B------:R0:W2:Y:S01]  /*0530*/  LDG.E R35, desc[UR8][R20.64] ;  /* 0x0000000814237981 */ /* 0x0000a2000c1e1900 */
[----:B------:R-:W-:-:S04]  /*0540*/  UIADD3 UR4, UP0, UPT, UR6, 0x1000, URZ ;  /* 0x0000100006047890 */ /* 0x000fc8000ff1e0ff */
[----:B------:R-:W-:Y:S01]  /*0550*/  UIADD3.X UR5, UPT, UPT, URZ, UR7, URZ, UP0, !UPT ;  /* 0x00000007ff057290 */ /* 0x000fe200087fe4ff */
[----:B---3--:R-:W-:Y:S01]  /*0560*/  IMAD R27, R33, R27, R29 ;  /* 0x0000001b211b7224 */ /* 0x008fe200078e021d */
[----:B------:R-:W-:-:S03]  /*0570*/  IADD3 R33, PT, PT, R3, 0x10, RZ ;  /* 0x0000001003217810 */ /* 0x000fc60007ffe0ff */
[----:B----4-:R-:W-:Y:S01]  /*0580*/  IMAD R31, R31, R32, R27 ;  /* 0x000000201f1f7224 */ /* 0x010fe200078e021b */
[----:B------:R-:W-:-:S05]  /*0590*/  IADD3 R27, PT, PT, R5, 0x380, RZ ;  /* 0x00000380051b7810 */ /* 0x000fca0007ffe0ff */
[----:B0-----:R-:W-:-:S04]  /*05a0*/  IMAD.WIDE.U32 R20, R27, 0x4, R16 ;  /* 0x000000041b147825 */ /* 0x001fc800078e0010 */
[----:B-----5:R-:W-:Y:S01]  /*05b0*/  IMAD R30, R30, R26, R31 ;  /* 0x0000001a1e1e7224 */ /* 0x020fe200078e021f */
[----:B------:R-:W-:Y:S01]  /*05c0*/  IADD3 R26, PT, PT, R5, 0x3c0, RZ ;  /* 0x000003c0051a7810 */ /* 0x000fe20007ffe0ff */
[----:B------:R0:W3:Y:S04]  /*05d0*/  LDG.E R29, desc[UR8][R20.64] ;  /* 0x00000008141d7981 */ /* 0x0000e8000c1e1900 */
[----:B------:R-:W-:Y:S01]  /*05e0*/  IMAD.WIDE.U32 R16, R26, 0x4, R16 ;  /* 0x000000041a107825 */ /* 0x000fe200078e0010 */
[----:B------:R-:W4:Y:S03]  /*05f0*/  LDG.E R31, desc[UR8][R18.64+0x1c] ;  /* 0x00001c08121f7981 */ /* 0x000f26000c1e1900 */
[----:B--2---:R-:W-:Y:S01]  /*0600*/  IMAD R25, R28, R25, R30 ;  /* 0x000000191c197224 */ /* 0x004fe200078e021e */
[----:B0-----:R-:W-:Y:S01]  /*0610*/  MOV R20, UR4 ;  /* 0x0000000400147c02 */ /* 0x001fe20008000f00 */
[----:B------:R0:W4:Y:S01]  /*0620*/  LDG.E R28, desc[UR8][R16.64] ;  /* 0x00000008101c7981 */ /* 0x000122000c1e1900 */
[----:B------:R-:W-:Y:S01]  /*0630*/  MOV R21, UR5 ;  /* 0x0000000500157c02 */ /* 0x000fe20008000f00 */
[----:B------:R-:W-:-:S02]  /*0640*/  IMAD R25, R34, R22, R25 ;  /* 0x0000001622197224 */ /* 0x000fc400078e0219 */
[----:B------:R1:W3:Y:S01]  /*0650*/  LDG.E R22, desc[UR8][R18.64+0x18] ;  /* 0x0000180812167981 */ /* 0x0002e2000c1e1900 */
[----:B0-----:R-:W-:-:S04]  /*0660*/  IMAD.WIDE.U32 R16, R5, 0x4, R20 ;  /* 0x0000000405107825 */ /* 0x001fc800078e0014 */
[----:B-1----:R-:W-:Y:S01]  /*0670*/  IMAD.WIDE R18, R33, 0x4, R14 ;  /* 0x0000000421127825 */ /* 0x002fe200078e020e */
[----:B------:R0:W2:Y:S03]  /*0680*/  LDG.E R30, desc[UR8][R16.64] ;  /* 0x00000008101e7981 */ /* 0x0000a6000c1e1900 */
[----:B------:R-:W-:Y:S01]  /*0690*/  IMAD R35, R36, R35, R25 ;  /* 0x0000002324237224 */ /* 0x000fe200078e0219 */
[----:B------:R-:W2:Y:S01]  /*06a0*/  LDG.E R34, desc[UR8][R18.64+-0x20] ;  /* 0xffffe00812227981 */ /* 0x000ea2000c1e1900 */
[----:B------:R-:W-:-:S03]  /*06b0*/  IMAD.WIDE.U32 R24, R24, 0x4, R20 ;  /* 0x0000000418187825 */ /* 0x000fc600078e0014 */
[----:B------:R-:W5:Y:S04]  /*06c0*/  LDG.E R32, desc[UR8][R18.64+-0x1c] ;  /* 0xffffe40812207981 */ /* 0x000f68000c1e1900 */
[----:B------:R-:W5:Y:S01]  /*06d0*/  LDG.E R33, desc[UR8][R24.64] ;  /* 0x0000000818217981 */ /* 0x000f62000c1e1900 */
[----:B0-----:R-:W-:-:S03]  /*06e0*/  IMAD.WIDE.U32 R16, R8, 0x4, R20 ;  /* 0x0000000408107825 */ /* 0x001fc600078e0014 */
[----:B------:R-:W5:Y:S04]  /*06f0*/  LDG.E R36, desc[UR8][R18.64+-0x8] ;  /* 0xfffff80812247981 */ /* 0x000f68000c1e1900 */
[----:B------:R-:W5:Y:S01]  /*0700*/  LDG.E R37, desc[UR8][R18.64+0x4] ;  /* 0x0000040812257981 */ /* 0x000f62000c1e1900 */
[----:B---3--:R-:W-:-:S03]  /*0710*/  IMAD R22, R22, R29, R35 ;  /* 0x0000001d16167224 */ /* 0x008fc600078e0223 */
[----:B------:R-:W3:Y:S01]  /*0720*/  LDG.E R35, desc[UR8][R18.64+-0x18] ;  /* 0xffffe80812237981 */ /* 0x000ee2000c1e1900 */
[----:B----4-:R-:W-:Y:S02]  /*0730*/  IMAD R31, R31, R28, R22 ;  /* 0x0000001c1f1f7224 */ /* 0x010fe400078e0216 */
[----:B------:R-:W-:Y:S01]  /*0740*/  IMAD.WIDE.U32 R28, R13, 0x4, R20 ;  /* 0x000000040d1c7825 */ /* 0x000fe200078e0014 */
[----:B------:R-:W3:Y:S04]  /*0750*/  LDG.E R22, desc[UR8][R16.64] ;  /* 0x0000000810167981 */ /* 0x000ee8000c1e1900 */
[----:B------:R-:W4:Y:S01]  /*0760*/  LDG.E R13, desc[UR8][R18.64+-0x10] ;  /* 0xfffff008120d7981 */ /* 0x000f22000c1e1900 */
[----:B--2---:R-:W-:-:S03]  /*0770*/  IMAD R30, R34, R30, R31 ;  /* 0x0000001e221e7224 */ /* 0x004fc600078e021f */
[----:B------:R-:W2:Y:S01]  /*0780*/  LDG.E R34, desc[UR8][R28.64] ;  /* 0x000000081c227981 */ /* 0x000ea2000c1e1900 */
[----:B-----5:R-:W-:-:S03]  /*0790*/  IMAD R32, R32, R33, R30 ;  /* 0x0000002120207224 */ /* 0x020fc600078e021e */
[----:B------:R-:W2:Y:S01]  /*07a0*/  LDG.E R33, desc[UR8][R18.64+-0x14] ;  /* 0xffffec0812217981 */ /* 0x000ea2000c1e1900 */
[----:B------:R-:W-:-:S05]  /*07b0*/  IMAD.WIDE.U32 R30, R7, 0x4, R20 ;  /* 0x00000004071e7825 */ /* 0x000fca00078e0014 */
[----:B------:R0:W4:Y:S02]  /*07c0*/  LDG.E R8, desc[UR8][R30.64] ;  /* 0x000000081e087981 */ /* 0x000124000c1e1900 */
[----:B0-----:R-:W-:-:S04]  /*07d0*/  IMAD.WIDE.U32 R30, R6, 0x4, R20 ;  /* 0x00000004061e7825 */ /* 0x001fc800078e0014 */
[----:B---3--:R-:W-:Y:S02]  /*07e0*/  IMAD R22, R35, R22, R32 ;  /* 0x0000001623167224 */ /* 0x008fe400078e0220 */
[----:B------:R-:W3:Y:S02]  /*07f0*/  LDG.E R35, desc[UR8][R18.64+-0xc] ;  /* 0xfffff40812237981 */ /* 0x000ee4000c1e1900 */
[----:B--2---:R-:W-:Y:S02]  /*0800*/  IMAD R22, R33, R34, R22 ;  /* 0x0000002221167224 */ /* 0x004fe400078e0216 */
[----:B------:R-:W-:Y:S01]  /*0810*/  IMAD.WIDE.U32 R32, R12, 0x4, R20 ;  /* 0x000000040c207825 */ /* 0x000fe200078e0014 */
[----:B------:R-:W3:Y:S04]  /*0820*/  LDG.E R34, desc[UR8][R30.64] ;  /* 0x000000081e227981 */ /* 0x000ee8000c1e1900 */
[----:B------:R0:W2:Y:S01]  /*0830*/  LDG.E R6, desc[UR8][R32.64] ;  /* 0x0000000820067981 */ /* 0x0000a2000c1e1900 */
[----:B----4-:R-:W-:-:S03]  /*0840*/  IMAD R22, R13, R8, R22 ;  /* 0x000000080d167224 */ /* 0x010fc600078e0216 */
[----:B------:R-:W4:Y:S01]  /*0850*/  LDG.E R8, desc[UR8][R18.64+-0x4] ;  /* 0xfffffc0812087981 */ /* 0x000f22000c1e1900 */
[----:B0-----:R-:W-:-:S05]  /*0860*/  IMAD.WIDE.U32 R32, R4, 0x4, R20 ;  /* 0x0000000404207825 */ /* 0x001fca00078e0014 */
[----:B------:R0:W4:Y:S02]  /*0870*/  LDG.E R13, desc[UR8][R32.64] ;  /* 0x00000008200d7981 */ /* 0x000124000c1e1900 */
[----:B0-----:R-:W-:-:S05]  /*0880*/  IMAD.WIDE.U32 R32, R0, 0x4, R20 ;  /* 0x0000000400207825 */ /* 0x001fca00078e0014 */
[----:B------:R-:W5:Y:S01]  /*0890*/  LDG.E R0, desc[UR8][R32.64] ;  /* 0x0000000820007981 */ /* 0x000f62000c1e1900 */
[----:B---3--:R-:W-:-:S04]  /*08a0*/  IMAD R35, R35, R34, R22 ;  /* 0x0000002223237224 */ /* 0x008fc800078e0216 */
[----:B--2---:R-:W-:Y:S02]  /*08b0*/  IMAD R6, R36, R6, R35 ;  /* 0x0000000624067224 */ /* 0x004fe400078e0223 */
[----:B------:R-:W-:-:S05]  /*08c0*/  IMAD.WIDE.U32 R34, R2, 0x4, R20 ;  /* 0x0000000402227825 */ /* 0x000fca00078e0014 */
[----:B------:R-:W2:Y:S01]  /*08d0*/  LDG.E R2, desc[UR8][R34.64] ;  /* 0x0000000822027981 */ /* 0x000ea2000c1e1900 */
[----:B----4-:R-:W-:-:S03]  /*08e0*/  IMAD R6, R8, R13, R6 ;  /* 0x0000000d08067224 */ /* 0x010fc600078e0206 */
[----:B------:R-:W5:Y:S01]  /*08f0*/  LDG.E R13, desc[UR8][R18.64] ;  /* 0x00000008120d7981 */ /* 0x000f62000c1e1900 */
[----:B------:R-:W-:-:S04]  /*0900*/  IMAD.WIDE.U32 R8, R9, 0x4, R20 ;  /* 0x0000000409087825 */ /* 0x000fc800078e0014 */
[----:B-----5:R-:W-:Y:S02]  /*0910*/  IMAD R0, R13, R0, R6 ;  /* 0x000000000d007224 */ /* 0x020fe400078e0206 */
[----:B------:R-:W3:Y:S02]  /*0920*/  LDG.E R13, desc[UR8][R18.64+0xc] ;  /* 0x00000c08120d7981 */ /* 0x000ee4000c1e1900 */
[----:B--2---:R-:W-:Y:S02]  /*0930*/  IMAD R0, R37, R2, R0 ;  /* 0x0000000225007224 */ /* 0x004fe400078e0200 */
[----:B------:R-:W-:Y:S01]  /*0940*/  IMAD.WIDE.U32 R36, R11, 0x4, R20 ;  /* 0x000000040b247825 */ /* 0x000fe200078e0014 */
[----:B------:R-:W3:Y:S04]  /*0950*/  LDG.E R6, desc[UR8][R8.64] ;  /* 0x0000000808067981 */ /* 0x000ee8000c1e1900 */
[----:B------:R-:W2:Y:S04]  /*0960*/  LDG.E R11, desc[UR8][R18.64+0x8] ;  /* 0x00000808120b7981 */ /* 0x000ea8000c1e1900 */
[----:B------:R-:W2:Y:S02]  /*0970*/  LDG.E R2, desc[UR8][R36.64] ;  /* 0x0000000824027981 */ /* 0x000ea4000c1e1900 */
[----:B--2---:R-:W-:-:S02]  /*0980*/  IMAD R0, R11, R2, R0 ;  /* 0x000000020b007224 */ /* 0x004fc400078e0200 */
[----:B------:R-:W-:-:S04]  /*0990*/  IMAD.WIDE.U32 R10, R10, 0x4, R20 ;  /* 0x000000040a0a7825 */ /* 0x000fc800078e0014 */
[----:B---3--:R-:W-:Y:S01]  /*09a0*/  IMAD R0, R13, R6, R0 ;  /* 0x000000060d007224 */ /* 0x008fe200078e0200 */
[----:B------:R-:W2:Y:S04]  /*09b0*/  LDG.E R2, desc[UR8][R10.64] ;  /* 0x000000080a027981 */ /* 0x000ea8000c1e1900 */
[----:B------:R-:W2:Y:S01]  /*09c0*/  LDG.E R13, desc[UR8][R18.64+0x10] ;  /* 0x00001008120d7981 */ /* 0x000ea2000c1e1900 */
[----:B------:R-:W-:-:S03]  /*09d0*/  IMAD.WIDE.U32 R22, R23, 0x4, R20 ;  /* 0x0000000417167825 */ /* 0x000fc600078e0014 */
[----:B------:R-:W3:Y:S04]  /*09e0*/  LDG.E R6, desc[UR8][R18.64+0x1c] ;  /* 0x00001c0812067981 */ /* 0x000ee8000c1e1900 */
[----:B------:R-:W4:Y:S01]  /*09f0*/  LDG.E R22, desc[UR8][R22.64] ;  /* 0x0000000816167981 */ /* 0x000f22000c1e1900 */
[----:B--2---:R-:W-:-:S03]  /*0a00*/  IMAD R0, R13, R2, R0 ;  /* 0x000000020d007224 */ /* 0x004fc600078e0200 */
[----:B------:R-:W4:Y:S04]  /*0a10*/  LDG.E R13, desc[UR8][R18.64+0x14] ;  /* 0x00001408120d7981 */ /* 0x000f28000c1e1900 */
[----:B------:R-:W2:Y:S01]  /*0a20*/  LDG.E R2, desc[UR8][R18.64+0x18] ;  /* 0x0000180812027981 */ /* 0x000ea2000c1e1900 */
[----:B----4-:R-:W-:Y:S02]  /*0a30*/  IMAD R0, R13, R22, R0 ;  /* 0x000000160d007224 */ /* 0x010fe400078e0200 */
[----:B------:R-:W-:-:S04]  /*0a40*/  IMAD.WIDE.U32 R22, R27, 0x4, R20 ;  /* 0x000000041b167825 */ /* 0x000fc800078e0014 */
[----:B------:R-:W-:Y:S01]  /*0a50*/  IMAD.WIDE.U32 R20, R26, 0x4, R20 ;  /* 0x000000041a147825 */ /* 0x000fe200078e0014 */
[----:B------:R0:W2:Y:S05]  /*0a60*/  LDG.E R13, desc[UR8][R22.64] ;  /* 0x00000008160d7981 */ /* 0x0000aa000c1e1900 */
[----:B------:R-:W3:Y:S01]  /*0a70*/  LDG.E R21, desc[UR8][R20.64] ;  /* 0x0000000814157981 */ /* 0x000ee2000c1e1900 */
[----:B------:R-:W-:-:S04]  /*0a80*/  UIADD3 UR6, UP0, UPT, UR4, 0x1000, URZ ;  /* 0x0000100004067890 */ /* 0x000fc8000ff1e0ff */
[----:B------:R-:W-:Y:S02]  /*0a90*/  UIADD3.X UR7, UPT, UPT, URZ, UR5, URZ, UP0, !UPT ;  /* 0x00000005ff077290 */ /* 0x000fe400087fe4ff */
[----:B0-----:R-:W-:-:S04]  /*0aa0*/  MOV R22, UR6 ;  /* 0x0000000600167c02 */ /* 0x001fc80008000f00 */
[----:B------:R-:W-:-:S03]  /*0ab0*/  MOV R23, UR7 ;  /* 0x0000000700177c02 */ /* 0x000fc60008000f00 */
[----:B------:R-:W-:-:S04]  /*0ac0*/  IMAD.WIDE.U32 R18, R5, 0x4, R22 ;  /* 0x0000000405127825 */ /* 0x000fc800078e0016 */
[----:B--2---:R-:W-:Y:S01]  /*0ad0*/  IMAD R0, R2, R13, R0 ;  /* 0x0000000d02007224 */ /* 0x004fe200078e0200 */
[----:B------:R-:W-:Y:S01]  /*0ae0*/  IADD3 R13, PT, PT, R3, 0x20, RZ ;  /* 0x00000020030d7810 */ /* 0x000fe20007ffe0ff */
[----:B------:R-:W2:Y:S02]  /*0af0*/  LDG.E R2, desc[UR8][R18.64] ;  /* 0x0000000812027981 */ /* 0x000ea4000c1e1900 */
[----:B---3--:R-:W-:Y:S02]  /*0b00*/  IMAD R0, R6, R21, R0 ;  /* 0x0000001506007224 */ /* 0x008fe400078e0200 */
[----:B------:R-:W-:-:S05]  /*0b10*/  IMAD.WIDE R20, R13, 0x4, R14 ;  /* 0x000000040d147825 */ /* 0x000fca00078e020e */
[----:B------:R-:W2:Y:S04]  /*0b20*/  LDG.E R13, desc[UR8][R20.64+-0x20] ;  /* 0xffffe008140d7981 */ /* 0x000ea8000c1e1900 */
[----:B------:R-:W3:Y:S04]  /*0b30*/  LDG.E R19, desc[UR8][R24.64+0x1000] ;  /* 0x0010000818137981 */ /* 0x000ee8000c1e1900 */
[----:B------:R-:W3:Y:S01]  /*0b40*/  LDG.E R6, desc[UR8][R20.64+-0x1c] ;  /* 0xffffe40814067981 */ /* 0x000ee2000c1e1900 */
[----:B------:R-:W-:Y:S01]  /*0b50*/  UIADD3 UR4, UP0, UPT, UR4, 0x2000, URZ ;  /* 0x0000200004047890 */ /* 0x000fe2000ff1e0ff */
[----:B--2---:R-:W-:-:S02]  /*0b60*/  IMAD R0, R13, R2, R0 ;  /* 0x000000020d007224 */ /* 0x004fc400078e0200 */
[----:B------:R-:W2:Y:S04]  /*0b70*/  LDG.E R24, desc[UR8][R24.64+0x2000] ;  /* 0x0020000818187981 */ /* 0x000ea8000c1e1900 */
[----:B------:R-:W4:Y:S04]  /*0b80*/  LDG.E R13, desc[UR8][R20.64+-0x18] ;  /* 0xffffe808140d7981 */ /* 0x000f28000c1e1900 */
[----:B------:R-:W4:Y:S01]  /*0b90*/  LDG.E R2, desc[UR8][R16.64+0x1000] ;  /* 0x0010000810027981 */ /* 0x000f22000c1e1900 */
[----:B---3--:R-:W-:-:S03]  /*0ba0*/  IMAD R0, R6, R19, R0 ;  /* 0x0000001306007224 */ /* 0x008fc600078e0200 */
[----:B------:R-:W3:Y:S04]  /*0bb0*/  LDG.E R6, desc[UR8][R20.64+-0x14] ;  /* 0xffffec0814067981 */ /* 0x000ee8000c1e1900 */
[----:B------:R-:W3:Y:S01]  /*0bc0*/  LDG.E R19, desc[UR8][R28.64+0x1000] ;  /* 0x001000081c137981 */ /* 0x000ee2000c1e1900 */
[----:B------:R-:W-:-:S03]  /*0bd0*/  UIADD3.X UR5, UPT, UPT, URZ, UR5, URZ, UP0, !UPT ;  /* 0x00000005ff057290 */ /* 0x000fc600087fe4ff */
[----:B------:R-:W5:Y:S04]  /*0be0*/  LDG.E R16, desc[UR8][R16.64+0x2000] ;  /* 0x0020000810107981 */ /* 0x000f68000c1e1900 */
[----:B------:R-:W5:Y:S04]  /*0bf0*/  LDG.E R28, desc[UR8][R28.64+0x2000] ;  /* 0x002000081c1c7981 */ /* 0x000f68000c1e1900 */
[----:B------:R-:W5:Y:S01]  /*0c00*/  LDG.E R29, desc[UR8][R8.64+0x2000] ;  /* 0x00200008081d7981 */ /* 0x000f62000c1e1900 */
[----:B----4-:R-:W-:-:S03]  /*0c10*/  IMAD R0, R13, R2, R0 ;  /* 0x000000020d007224 */ /* 0x010fc600078e0200 */
[----:B------:R-:W4:Y:S04]  /*0c20*/  LDG.E R13, desc[UR8][R20.64+-0x10] ;  /* 0xfffff008140d7981 */ /* 0x000f28000c1e1900 */
[----:B------:R-:W2:Y:S01]  /*0c30*/  LDG.E R2, desc[UR8][R20.64+-0xc] ;  /* 0xfffff40814027981 */ /* 0x000ea2000c1e1900 */
[----:B---3--:R-:W-:Y:S02]  /*0c40*/  IMAD R0, R6, R19, R0 ;  /* 0x0000001306007224 */ /* 0x008fe400078e0200 */
[----:B------:R-:W-:Y:S01]  /*0c50*/  IMAD.WIDE.U32 R18, R7, 0x4, R22 ;  /* 0x0000000407127825 */ /* 0x000fe200078e0016 */
[----:B------:R-:W2:Y:S05]  /*0c60*/  LDG.E R6, desc[UR8][R30.64+0x1000] ;  /* 0x001000081e067981 */ /* 0x000eaa000c1e1900 */
[----:B------:R-:W4:Y:S04]  /*0c70*/  LDG.E R18, desc[UR8][R18.64] ;  /* 0x0000000812127981 */ /* 0x000f28000c1e1900 */
[----:B------:R-:W3:Y:S01]  /*0c80*/  LDG.E R30, desc[UR8][R30.64+0x2000] ;  /* 0x002000081e1e7981 */ /* 0x000ee2000c1e1900 */
[----:B----4-:R-:W-:-:S02]  /*0c90*/  IMAD R0, R13, R18, R0 ;  /* 0x000000120d007224 */ /* 0x010fc400078e0200 */
[----:B------:R-:W-:Y:S01]  /*0ca0*/  IMAD.WIDE.U32 R18, R12, 0x4, R22 ;  /* 0x000000040c127825 */ /* 0x000fe200078e0016 */
[----:B------:R-:W4:Y:S03]  /*0cb0*/  LDG.E R13, desc[UR8][R20.64+-0x8] ;  /* 0xfffff808140d7981 */ /* 0x000f26000c1e1900 */
[----:B--2---:R-:W-:Y:S02]  /*0cc0*/  IMAD R0, R2, R6, R0 ;  /* 0x0000000602007224 */ /* 0x004fe400078e0200 */
[----:B------:R0:W4:Y:S04]  /*0cd0*/  LDG.E R2, desc[UR8][R18.64] ;  /* 0x0000000812027981 */ /* 0x000128000c1e1900 */
[----:B------:R-:W2:Y:S01]  /*0ce0*/  LDG.E R6, desc[UR8][R20.64] ;  /* 0x0000000814067981 */ /* 0x000ea2000c1e1900 */
[----:B0-----:R-:W-:-:S04]  /*0cf0*/  IMAD.WIDE.U32 R18, R4, 0x4, R22 ;  /* 0x0000000404127825 */ /* 0x001fc800078e0016 */
[----:B----4-:R-:W-:Y:S02]  /*0d00*/  IMAD R0, R13, R2, R0 ;  /* 0x000000020d007224 */ /* 0x010fe400078e0200 */
[----:B------:R-:W4:Y:S04]  /*0d10*/  LDG.E R2, desc[UR8][R18.64] ;  /* 0x0000000812027981 */ /* 0x000f28000c1e1900 */
[----:B------:R-:W4:Y:S04]  /*0d20*/  LDG.E R13, desc[UR8][R20.64+-0x4] ;  /* 0xfffffc08140d7981 */ /* 0x000f28000c1e1900 */
[----:B------:R-:W2:Y:S04]  /*0d30*/  LDG.E R19, desc[UR8][R32.64+0x1000] ;  /* 0x0010000820137981 */ /* 0x000ea8000c1e1900 */
[----:B------:R-:W3:Y:S04]  /*0d40*/  LDG.E R32, desc[UR8][R32.64+0x2000] ;  /* 0x0020000820207981 */ /* 0x000ee8000c1e1900 */
[----:B------:R-:W3:Y:S01]  /*0d50*/  LDG.E R33, desc[UR8][R10.64+0x2000] ;  /* 0x002000080a217981 */ /* 0x000ee2000c1e1900 */
[----:B----4-:R-:W-:-:S03]  /*0d60*/  IMAD R0, R13, R2, R0 ;  /* 0x000000020d007224 */ /* 0x010fc600078e0200 */
[----:B------:R-:W4:Y:S04]  /*0d70*/  LDG.E R13, desc[UR8][R20.64+0x4] ;  /* 0x00000408140d7981 */ /* 0x000f28000c1e1900 */
[----:B------:R-:W4:Y:S01]  /*0d80*/  LDG.E R2, desc[UR8][R34.64+0x1000] ;  /* 0x0010000822027981 */ /* 0x000f22000c1e1900 */
[----:B--2---:R-:W-:-:S03]  /*0d90*/  IMAD R0, R6, R19, R0 ;  /* 0x0000001306007224 */ /* 0x004fc600078e0200 */
[----:B------:R-:W2:Y:S04]  /*0da0*/  LDG.E R6, desc[UR8][R20.64+0x8] ;  /* 0x0000080814067981 */ /* 0x000ea8000c1e1900 */
        /* <DEDUP_REMOVED lines=8> */
[----:B------:R-:W2:Y:S01]  /*0e30*/  LDG.E R6, desc[UR8][R10.64+0x1000] ;  /* 0x001000080a067981 */ /* 0x000ea2000c1e1900 */
[----:B----4-:R-:W-:-:S03]  /*0e40*/  IMAD R0, R13, R2, R0 ;  /* 0x000000020d007224 */ /* 0x010fc600078e0200 */
[----:B------:R-:W4:Y:S01]  /*0e50*/  LDG.E R13, desc[UR8][R20.64+0x14] ;  /* 0x00001408140d7981 */ /* 0x000f22000c1e1900 */
[----:B--2---:R-:W-:Y:S01]  /*0e60*/  IMAD R2, R19, R6, R0 ;  /* 0x0000000613027224 */ /* 0x004fe200078e0200 */
[----:B------:R-:W-:-:S05]  /*0e70*/  IADD3 R0, PT, PT, R5, 0x340, RZ ;  /* 0x0000034005007810 */ /* 0x000fca0007ffe0ff */
[----:B------:R-:W-:-:S06]  /*0e80*/  IMAD.WIDE.U32 R18, R0, 0x4, R22 ;  /* 0x0000000400127825 */ /* 0x000fcc00078e0016 */
[----:B------:R-:W4:Y:S02]  /*0e90*/  LDG.E R18, desc[UR8][R18.64] ;  /* 0x0000000812127981 */ /* 0x000f24000c1e1900 */
[----:B----4-:R-:W-:Y:S02]  /*0ea0*/  IMAD R2, R13, R18, R2 ;  /* 0x000000120d027224 */ /* 0x010fe400078e0202 */
[--C-:B------:R-:W-:Y:S01]  /*0eb0*/  IMAD.WIDE.U32 R18, R27, 0x4, R22.reuse ;  /* 0x000000041b127825 */ /* 0x100fe200078e0016 */
[----:B------:R-:W2:Y:S03]  /*0ec0*/  LDG.E R13, desc[UR8][R20.64+0x18] ;  /* 0x00001808140d7981 */ /* 0x000ea6000c1e1900 */
[----:B------:R-:W-:Y:S01]  /*0ed0*/  IMAD.WIDE.U32 R22, R26, 0x4, R22 ;  /* 0x000000041a167825 */ /* 0x000fe200078e0016 */
[----:B------:R0:W2:Y:S05]  /*0ee0*/  LDG.E R6, desc[UR8][R18.64] ;  /* 0x0000000812067981 */ /* 0x0000aa000c1e1900 */
[----:B------:R-:W4:Y:S04]  /*0ef0*/  LDG.E R22, desc[UR8][R22.64] ;  /* 0x0000000816167981 */ /* 0x000f28000c1e1900 */
[----:B------:R-:W4:Y:S01]  /*0f00*/  LDG.E R20, desc[UR8][R20.64+0x1c] ;  /* 0x00001c0814147981 */ /* 0x000f22000c1e1900 */
[----:B0-----:R-:W-:-:S02]  /*0f10*/  MOV R18, UR4 ;  /* 0x0000000400127c02 */ /* 0x001fc40008000f00 */
[----:B------:R-:W-:Y:S01]  /*0f20*/  MOV R19, UR5 ;  /* 0x0000000500137c02 */ /* 0x000fe20008000f00 */
[----:B--2---:R-:W-:-:S04]  /*0f30*/  IMAD R13, R13, R6, R2 ;  /* 0x000000060d0d7224 */ /* 0x004fc800078e0202 */
[----:B----4-:R-:W-:Y:S01]  /*0f40*/  IMAD R2, R20, R22, R13 ;  /* 0x0000001614027224 */ /* 0x010fe200078e020d */
[----:B------:R-:W-:Y:S01]  /*0f50*/  IADD3 R13, PT, PT, R3, 0x30, RZ ;  /* 0x00000030030d7810 */ /* 0x000fe20007ffe0ff */
[----:B------:R-:W-:-:S04]  /*0f60*/  IMAD.WIDE.U32 R20, R5, 0x4, R18 ;  /* 0x0000000405147825 */ /* 0x000fc800078e0012 */
[----:B------:R-:W-:Y:S02]  /*0f70*/  IMAD.WIDE R14, R13, 0x4, R14 ;  /* 0x000000040d0e7825 */ /* 0x000fe400078e020e */
[----:B------:R-:W2:Y:S04]  /*0f80*/  LDG.E R20, desc[UR8][R20.64] ;  /* 0x0000000814147981 */ /* 0x000ea8000c1e1900 */
[----:B------:R-:W2:Y:S04]  /*0f90*/  LDG.E R13, desc[UR8][R14.64+-0x20] ;  /* 0xffffe0080e0d7981 */ /* 0x000ea8000c1e1900 */
[----:B------:R-:W4:Y:S04]  /*0fa0*/  LDG.E R6, desc[UR8][R14.64+-0x1c] ;  /* 0xffffe4080e067981 */ /* 0x000f28000c1e1900 */
[----:B------:R-:W3:Y:S01]  /*0fb0*/  LDG.E R25, desc[UR8][R14.64+-0x10] ;  /* 0xfffff0080e197981 */ /* 0x000ee2000c1e1900 */
[----:B------:R-:W-:-:S03]  /*0fc0*/  IMAD.WIDE.U32 R22, R4, 0x4, R18 ;  /* 0x0000000404167825 */ /* 0x000fc600078e0012 */
[----:B------:R-:W3:Y:S04]  /*0fd0*/  LDG.E R4, desc[UR8][R14.64+-0x8] ;  /* 0xfffff8080e047981 */ /* 0x000ee8000c1e1900 */
[----:B------:R-:W3:Y:S04]  /*0fe0*/  LDG.E R22, desc[UR8][R22.64] ;  /* 0x0000000816167981 */ /* 0x000ee8000c1e1900 */
[----:B------:R-:W3:Y:S01]  /*0ff0*/  LDG.E R31, desc[UR8][R14.64+0x4] ;  /* 0x000004080e1f7981 */ /* 0x000ee2000c1e1900 */
[----:B------:R-:W-:-:S03]  /*1000*/  IMAD.WIDE.U32 R8, R0, 0x4, R18 ;  /* 0x0000000400087825 */ /* 0x000fc600078e0012 */
[----:B------:R-:W3:Y:S04]  /*1010*/  LDG.E R35, desc[UR8][R14.64+0x8] ;  /* 0x000008080e237981 */ /* 0x000ee8000c1e1900 */
[----:B------:R-:W3:Y:S04]  /*1020*/  LDG.E R23, desc[UR8][R14.64] ;  /* 0x000000080e177981 */ /* 0x000ee8000c1e1900 */
[----:B------:R-:W3:Y:S01]  /*1030*/  LDG.E R0, desc[UR8][R14.64+0xc] ;  /* 0x00000c080e007981 */ /* 0x000ee2000c1e1900 */
[----:B------:R-:W-:-:S03]  /*1040*/  IMAD.WIDE.U32 R10, R27, 0x4, R18 ;  /* 0x000000041b0a7825 */ /* 0x000fc600078e0012 */
[----:B------:R-:W3:Y:S04]  /*1050*/  LDG.E R27, desc[UR8][R14.64+0x14] ;  /* 0x000014080e1b7981 */ /* 0x000ee8000c1e1900 */
[----:B------:R-:W3:Y:S01]  /*1060*/  LDG.E R37, desc[UR8][R14.64+0x1c] ;  /* 0x00001c080e257981 */ /* 0x000ee2000c1e1900 */
[----:B--2---:R-:W-:-:S03]  /*1070*/  IMAD R2, R13, R20, R2 ;  /* 0x000000140d027224 */ /* 0x004fc600078e0202 */
[----:B------:R-:W5:Y:S01]  /*1080*/  LDG.E R13, desc[UR8][R14.64+-0x18] ;  /* 0xffffe8080e0d7981 */ /* 0x000f62000c1e1900 */
[----:B------:R-:W-:-:S03]  /*1090*/  IMAD.WIDE.U32 R20, R7, 0x4, R18 ;  /* 0x0000000407147825 */ /* 0x000fc600078e0012 */
[----:B------:R-:W2:Y:S04]  /*10a0*/  LDG.E R7, desc[UR8][R14.64+-0x14] ;  /* 0xffffec080e077981 */ /* 0x000ea8000c1e1900 */
[----:B------:R0:W3:Y:S02]  /*10b0*/  LDG.E R17, desc[UR8][R20.64] ;  /* 0x0000000814117981 */ /* 0x0000e4000c1e1900 */
[----:B0-----:R-:W-:Y:S02]  /*10c0*/  IMAD.WIDE.U32 R20, R12, 0x4, R18 ;  /* 0x000000040c147825 */ /* 0x001fe400078e0012 */
[----:B------:R-:W3:Y:S04]  /*10d0*/  LDG.E R12, desc[UR8][R14.64+-0xc] ;  /* 0xfffff4080e0c7981 */ /* 0x000ee8000c1e1900 */
[----:B------:R-:W3:Y:S04]  /*10e0*/  LDG.E R20, desc[UR8][R20.64] ;  /* 0x0000000814147981 */ /* 0x000ee8000c1e1900 */
[----:B------:R-:W3:Y:S01]  /*10f0*/  LDG.E R21, desc[UR8][R14.64+-0x4] ;  /* 0xfffffc080e157981 */ /* 0x000ee2000c1e1900 */
[----:B----4-:R-:W-:-:S03]  /*1100*/  IMAD R2, R6, R24, R2 ;  /* 0x0000001806027224 */ /* 0x010fc600078e0202 */
[----:B------:R-:W4:Y:S01]  /*1110*/  LDG.E R24, desc[UR8][R14.64+0x10] ;  /* 0x000010080e187981 */ /* 0x000f22000c1e1900 */
[----:B------:R-:W-:-:S03]  /*1120*/  IMAD.WIDE.U32 R18, R26, 0x4, R18 ;  /* 0x000000041a127825 */ /* 0x000fc600078e0012 */
[----:B------:R-:W4:Y:S04]  /*1130*/  LDG.E R6, desc[UR8][R8.64] ;  /* 0x0000000808067981 */ /* 0x000f28000c1e1900 */
[----:B------:R0:W4:Y:S04]  /*1140*/  LDG.E R26, desc[UR8][R10.64] ;  /* 0x000000080a1a7981 */ /* 0x000128000c1e1900 */
[----:B------:R-:W4:Y:S04]  /*1150*/  LDG.E R18, desc[UR8][R18.64] ;  /* 0x0000000812127981 */ /* 0x000f28000c1e1900 */
[----:B------:R-:W4:Y:S01]  /*1160*/  LDG.E R9, desc[UR8][R14.64+0x18] ;  /* 0x000018080e097981 */ /* 0x000f22000c1e1900 */
[----:B0-----:R-:W0:Y:S01]  /*1170*/  LDC.64 R10, c[0x0][0x390] ;  /* 0x0000e400ff0a7b82 */ /* 0x001e220000000a00 */
[----:B------:R-:W-:-:S05]  /*1180*/  IADD3 R3, PT, PT, R5, R3, RZ ;  /* 0x0000000305037210 */ /* 0x000fca0007ffe0ff */
[----:B0-----:R-:W-:-:S04]  /*1190*/  IMAD.WIDE R10, R3, 0x4, R10 ;  /* 0x00000004030a7825 */ /* 0x001fc800078e020a */
[----:B-----5:R-:W-:-:S04]  /*11a0*/  IMAD R2, R13, R16, R2 ;  /* 0x000000100d027224 */ /* 0x020fc800078e0202 */
[----:B--2---:R-:W-:-:S04]  /*11b0*/  IMAD R2, R7, R28, R2 ;  /* 0x0000001c07027224 */ /* 0x004fc800078e0202 */
[----:B---3--:R-:W-:-:S04]  /*11c0*/  IMAD R17, R25, R17, R2 ;  /* 0x0000001119117224 */ /* 0x008fc800078e0202 */
[----:B------:R-:W-:-:S04]  /*11d0*/  IMAD R17, R12, R30, R17 ;  /* 0x0000001e0c117224 */ /* 0x000fc800078e0211 */
[----:B------:R-:W-:-:S04]  /*11e0*/  IMAD R4, R4, R20, R17 ;  /* 0x0000001404047224 */ /* 0x000fc800078e0211 */
[----:B------:R-:W-:-:S04]  /*11f0*/  IMAD R4, R21, R22, R4 ;  /* 0x0000001615047224 */ /* 0x000fc800078e0204 */
[----:B------:R-:W-:-:S04]  /*1200*/  IMAD R4, R23, R32, R4 ;  /* 0x0000002017047224 */ /* 0x000fc800078e0204 */
[----:B------:R-:W-:-:S04]  /*1210*/  IMAD R4, R31, R34, R4 ;  /* 0x000000221f047224 */ /* 0x000fc800078e0204 */
[----:B------:R-:W-:-:S04]  /*1220*/  IMAD R4, R35, R36, R4 ;  /* 0x0000002423047224 */ /* 0x000fc800078e0204 */
[----:B------:R-:W-:-:S04]  /*1230*/  IMAD R0, R0, R29, R4 ;  /* 0x0000001d00007224 */ /* 0x000fc800078e0204 */
[----:B----4-:R-:W-:-:S04]  /*1240*/  IMAD R0, R24, R33, R0 ;  /* 0x0000002118007224 */ /* 0x010fc800078e0200 */
[----:B------:R-:W-:-:S04]  /*1250*/  IMAD R0, R27, R6, R0 ;  /* 0x000000061b007224 */ /* 0x000fc800078e0200 */
[----:B------:R-:W-:-:S04]  /*1260*/  IMAD R0, R9, R26, R0 ;  /* 0x0000001a09007224 */ /* 0x000fc800078e0200 */
[----:B------:R-:W-:-:S05]  /*1270*/  IMAD R37, R37, R18, R0 ;  /* 0x0000001225257224 */ /* 0x000fca00078e0200 */
[----:B------:R-:W-:Y:S01]  /*1280*/  STG.E desc[UR8][R10.64], R37 ;  /* 0x000000250a007986 */ /* 0x000fe2000c101908 */
[----:B------:R-:W-:Y:S05]  /*1290*/  EXIT ;  /* 0x000000000000794d */ /* 0x000fea0003800000 */
.L_x_0:
[----:B------:R-:W-:-:S00]  /*12a0*/  BRA `(.L_x_0) ;  /* 0xfffffffc00fc7947 */ /* 0x000fc0000383ffff */
[----:B------:R-:W-:-:S00]  /*12b0*/  NOP ;  /* 0x0000000000007918 */ /* 0x000fc00000000000 */
        /* <DEDUP_REMOVED lines=12> */
.L_x_2:


//--------------------- .text._Z17matrix_add_kernelPiS_S_ --------------------------
	.section	.text._Z17matrix_add_kernelPiS_S_,"ax",@progbits
	.align	128
        .global         _Z17matrix_add_kernelPiS_S_
        .type           _Z17matrix_add_kernelPiS_S_,@function
        .size           _Z17matrix_add_kernelPiS_S_,(.L_x_3 - _Z17matrix_add_kernelPiS_S_)
        .other          _Z17matrix_add_kernelPiS_S_,@"STO_CUDA_ENTRY STV_DEFAULT"
_Z17matrix_add_kernelPiS_S_:
.text._Z17matrix_add_kernelPiS_S_:
[----:B------:R-:W-:Y:S01]  /*0000*/  LDC R1, c[0x0][0x37c] ;  /* 0x0000df00ff017b82 */ /* 0x000fe20000000800 */
[----:B------:R-:W0:Y:S01]  /*0010*/  S2R R0, SR_TID.X ;  /* 0x0000000000007919 */ /* 0x000e220000002100 */
[----:B------:R-:W0:Y:S01]  /*0020*/  LDCU UR4, c[0x0][0x360] ;  /* 0x00006c00ff0477ac */ /* 0x000e220008000800 */
[----:B------:R-:W0:Y:S01]  /*0030*/  S2R R3, SR_CTAID.X ;  /* 0x0000000000037919 */ /* 0x000e220000002500 */
[----:B------:R-:W1:Y:S01]  /*0040*/  LDCU UR5, c[0x0][0x364] ;  /* 0x00006c80ff0577ac */ /* 0x000e620008000800 */
[----:B------:R-:W1:Y:S01]  /*0050*/  S2R R7, SR_TID.Y ;  /* 0x0000000000077919 */ /* 0x000e620000002200 */
[----:B------:R-:W1:Y:S01]  /*0060*/  S2R R2, SR_CTAID.Y ;  /* 0x0000000000027919 */ /* 0x000e620000002600 */
[----:B0-----:R-:W-:-:S05]  /*0070*/  IMAD R0, R3, UR4, R0 ;  /* 0x0000000403007c24 */ /* 0x001fca000f8e0200 */
[----:B------:R-:W-:Y:S01]  /*0080*/  ISETP.GT.AND P0, PT, R0, 0x3f, PT ;  /* 0x0000003f0000780c */ /* 0x000fe20003f04270 */
[----:B-1----:R-:W-:-:S05]  /*0090*/  IMAD R7, R2, UR5, R7 ;  /* 0x0000000502077c24 */ /* 0x002fca000f8e0207 */
[----:B------:R-:W-:-:S13]  /*00a0*/  ISETP.GT.U32.OR P0, PT, R7, 0x3f, P0 ;  /* 0x0000003f0700780c */ /* 0x000fda0000704470 */
[----:B------:R-:W-:Y:S05]  /*00b0*/  @P0 EXIT ;  /* 0x000000000000094d */ /* 0x000fea0003800000 */
[----:B------:R-:W0:Y:S01]  /*00c0*/  LDC.64 R2, c[0x0][0x380] ;  /* 0x0000e000ff027b82 */ /* 0x000e220000000a00 */
[----:B------:R-:W1:Y:S01]  /*00d0*/  LDCU.64 UR4, c[0x0][0x358] ;  /* 0x00006b00ff0477ac */ /* 0x000e620008000a00 */
[----:B------:R-:W-:-:S06]  /*00e0*/  LEA R9, R7, R0, 0x6 ;  /* 0x0000000007097211 */ /* 0x000fcc00078e30ff */
[----:B------:R-:W2:Y:S08]  /*00f0*/  LDC.64 R4, c[0x0][0x388] ;  /* 0x0000e200ff047b82 */ /* 0x000eb00000000a00 */
[----:B------:R-:W3:Y:S01]  /*0100*/  LDC.64 R6, c[0x0][0x390] ;  /* 0x0000e400ff067b82 */ /* 0x000ee20000000a00 */
[----:B0-----:R-:W-:-:S06]  /*0110*/  IMAD.WIDE R2, R9, 0x4, R2 ;  /* 0x0000000409027825 */ /* 0x001fcc00078e0202 */
[----:B-1----:R-:W4:Y:S01]  /*0120*/  LDG.E R2, desc[UR4][R2.64] ;  /* 0x0000000402027981 */ /* 0x002f22000c1e1900 */
[----:B--2---:R-:W-:-:S06]  /*0130*/  IMAD.WIDE R4, R9, 0x4, R4 ;  /* 0x0000000409047825 */ /* 0x004fcc00078e0204 */
[----:B------:R-:W4:Y:S01]  /*0140*/  LDG.E R5, desc[UR4][R4.64] ;  /* 0x0000000404057981 */ /* 0x000f22000c1e1900 */
[----:B---3--:R-:W-:Y:S01]  /*0150*/  IMAD.WIDE R6, R9, 0x4, R6 ;  /* 0x0000000409067825 */ /* 0x008fe200078e0206 */
[----:B----4-:R-:W-:-:S05]  /*0160*/  IADD3 R9, PT, PT, R2, R5, RZ ;  /* 0x0000000502097210 */ /* 0x010fca0007ffe0ff */
[----:B------:R-:W-:Y:S01]  /*0170*/  STG.E desc[UR4][R6.64], R9 ;  /* 0x0000000906007986 */ /* 0x000fe2000c101904 */
[----:B------:R-:W-:Y:S05]  /*0180*/  EXIT ;  /* 0x000000000000794d */ /* 0x000fea0003800000 */
.L_x_1:
        /* <DEDUP_REMOVED lines=15> */
.L_x_3:


//--------------------- .nv.shared.reserved.0     --------------------------
	.section	.nv.shared.reserved.0,"aw",@nobits
	.weak		__nv_reservedSMEM_offset_0_alias
	.size		__nv_reservedSMEM_offset_0_alias, 0, 64
	.other		__nv_reservedSMEM_offset_0_alias,@"STO_CUDA_RESERVED_SHARED STV_DEFAULT"
__nv_reservedSMEM_offset_0_alias:
	.zero		0
	.zero		64


//--------------------- .nv.constant0._Z18matrix_mult_kernelPiS_S_ --------------------------
	.section	.nv.constant0._Z18matrix_mult_kernelPiS_S_,"a",@progbits
	.sectionflags	@""
	.align	4
.nv.constant0._Z18matrix_mult_kernelPiS_S_:
	.zero		920


//--------------------- .nv.constant0._Z17matrix_add_kernelPiS_S_ --------------------------
	.section	.nv.constant0._Z17matrix_add_kernelPiS_S_,"a",@progbits
	.sectionflags	@""
	.align	4
.nv.constant0._Z17matrix_add_kernelPiS_S_:
	.zero		920


//--------------------- SYMBOLS --------------------------

	.type		.nv.reservedSmem.offset0,@object
	.size		.nv.reservedSmem.offset0,0x4
